
.version 2.3
.target sm_20

.local .u32 %L1;

.entry test (
	.param .u64 __cudaparm_sequence_A,
	.param .s32 __cudaparm_sequence_N)
{
	.reg .u32 %r<11>;
	.reg .u64 %rd<6>;
	.reg .pred %p<3>;

	.loc	28	6	0
	$LDWbegin_sequence:
	mov.u32 	%r1, %ctaid.x;
	mov.u32 	%r2, %ntid.x;
	mul.lo.u32 	%r3, %r1, %r2;
	mov.u32 	%r4, %tid.x;
	add.u32 	%r5, %r4, %r3;

	mov.u32 %r10, %L1;
	st.local.u32 [%r10], %r5;
	mov.u32 %r5, 0;
	ld.local.u32 %r5, [%r10];

	ld.param.s32 	%r6, [__cudaparm_sequence_N];
	
	{
		.reg .pred %predicate;
		setp.le.s32 	%predicate, %r6, %r5;
		@%predicate bra 	$Lt_0_1026;
	}
	
	.loc	28	9	0
	add.s32 	%r7, %r5, 1;
	ld.param.u64 	%rd1, [__cudaparm_sequence_A];
	cvt.s64.s32 	%rd2, %r5;
	mul.wide.s32 	%rd3, %r5, 4;
	add.u64 	%rd4, %rd1, %rd3;
	st.global.s32 	[%rd4+0], %r7;
	$Lt_0_1026:
	.loc	28	11	0
	exit;
	
} // sequence






// ===== COMPILED SASS (sm_100) =====

	.target	sm_100

	.elftype	@"ET_EXEC"


//--------------------- .note.nv.tkinfo           --------------------------
	.section	.note.nv.tkinfo,"",@"SHT_NOTE"
	.sectionflags	@"SHF_NOTE_NV_TKINFO"
	.tkinfo
        /*0018*/ 	.word	0x00000002
        /*0030*/ 	.string	""
        /*0030*/ 	.string	"ptxas"
        /*0030*/ 	.string	"Cuda compilation tools, release 13.0, V13.0.88"
        /*0030*/ 	.string	"Build cuda_13.0.r13.0/compiler.36424714_0"
        /*0030*/ 	.string	"-arch sm_100 "



//--------------------- .note.nv.cuinfo           --------------------------
	.section	.note.nv.cuinfo,"",@"SHT_NOTE"
	.sectionflags	@"SHF_NOTE_NV_CUINFO"
        /*0018*/ 	.short	0x0002
        /*001a*/ 	.short	0x0014
        /*001c*/ 	.short	0x0082
	.zero		2


//--------------------- .nv.info                  --------------------------
	.section	.nv.info,"",@"SHT_CUDA_INFO"
	.align	4


	//----- nvinfo : EIATTR_REGCOUNT
	.align		4
        /*0000*/ 	.byte	0x04, 0x2f
        /*0002*/ 	.short	(.L_1 - .L_0)
	.align		4
.L_0:
        /*0004*/ 	.word	index@(test)
        /*0008*/ 	.word	0x00000008


	//----- nvinfo : EIATTR_FRAME_SIZE
	.align		4
.L_1:
        /*000c*/ 	.byte	0x04, 0x11
        /*000e*/ 	.short	(.L_3 - .L_2)
	.align		4
.L_2:
        /*0010*/ 	.word	index@(test)
        /*0014*/ 	.word	0x00000000


	//----- nvinfo : EIATTR_MIN_STACK_SIZE
	.align		4
.L_3:
        /*0018*/ 	.byte	0x04, 0x12
        /*001a*/ 	.short	(.L_5 - .L_4)
	.align		4
.L_4:
        /*001c*/ 	.word	index@(test)
        /*0020*/ 	.word	0x00000000
.L_5:


//--------------------- .nv.compat                --------------------------
	.section	.nv.compat,"",@"SHT_CUDA_COMPAT_INFO"
	.align	4
        /*0000*/ 	.byte	0x02, 0x09, 0x00, 0x00, 0x02, 0x02, 0x01, 0x00, 0x02, 0x05, 0x05, 0x00, 0x03, 0x07, 0x01, 0x01
        /*0010*/ 	.byte	0x02, 0x03, 0x00, 0x00, 0x02, 0x06, 0x01, 0x00, 0x04, 0x0b, 0x08, 0x00, 0x09, 0x00, 0x00, 0x00
        /*0020*/ 	.byte	0x00, 0x00, 0x00, 0x00


//--------------------- .nv.info.test             --------------------------
	.section	.nv.info.test,"",@"SHT_CUDA_INFO"
	.sectionflags	@""
	.align	4


	//----- nvinfo : EIATTR_CUDA_API_VERSION
	.align		4
        /*0000*/ 	.byte	0x04, 0x37
        /*0002*/ 	.short	(.L_7 - .L_6)
.L_6:
        /*0004*/ 	.word	0x00000082


	//----- nvinfo : EIATTR_KPARAM_INFO
	.align		4
.L_7:
        /*0008*/ 	.byte	0x04, 0x17
        /*000a*/ 	.short	(.L_9 - .L_8)
.L_8:
        /*000c*/ 	.word	0x00000000
        /*0010*/ 	.short	0x0001
        /*0012*/ 	.short	0x0008
        /*0014*/ 	.byte	0x00, 0xf0, 0x11, 0x00


	//----- nvinfo : EIATTR_KPARAM_INFO
	.align		4
.L_9:
        /*0018*/ 	.byte	0x04, 0x17
        /*001a*/ 	.short	(.L_11 - .L_10)
.L_10:
        /*001c*/ 	.word	0x00000000
        /*0020*/ 	.short	0x0000
        /*0022*/ 	.short	0x0000
        /*0024*/ 	.byte	0x00, 0xf0, 0x21, 0x00


	//----- nvinfo : EIATTR_SPARSE_MMA_MASK
	.align		4
.L_11:
        /*0028*/ 	.byte	0x03, 0x50
        /*002a*/ 	.short	0x0000


	//----- nvinfo : EIATTR_MAXREG_COUNT
	.align		4
        /*002c*/ 	.byte	0x03, 0x1b
        /*002e*/ 	.short	0x00ff


	//----- nvinfo : EIATTR_MERCURY_ISA_VERSION
	.align		4
        /*0030*/ 	.byte	0x03, 0x5f
        /*0032*/ 	.short	0x0101


	//----- nvinfo : EIATTR_VRC_CTA_INIT_COUNT
	.align		4
        /*0034*/ 	.byte	0x02, 0x4a
	.zero		1
	.zero		1


	//----- nvinfo : EIATTR_EXIT_INSTR_OFFSETS
	.align		4
        /*0038*/ 	.byte	0x04, 0x1c
        /*003a*/ 	.short	(.L_13 - .L_12)


	//   ....[0]....
.L_12:
        /*003c*/ 	.word	0x00000060


	//   ....[1]....
        /*0040*/ 	.word	0x000000c0


	//----- nvinfo : EIATTR_CBANK_PARAM_SIZE
	.align		4
.L_13:
        /*0044*/ 	.byte	0x03, 0x19
        /*0046*/ 	.short	0x000c


	//----- nvinfo : EIATTR_PARAM_CBANK
	.align		4
        /*0048*/ 	.byte	0x04, 0x0a
        /*004a*/ 	.short	(.L_15 - .L_14)
	.align		4
.L_14:
        /*004c*/ 	.word	index@(.nv.constant0.test)
        /*0050*/ 	.short	0x0380
        /*0052*/ 	.short	0x000c


	//----- nvinfo : EIATTR_SW_WAR
	.align		4
.L_15:
        /*0054*/ 	.byte	0x04, 0x36
        /*0056*/ 	.short	(.L_17 - .L_16)
.L_16:
        /*0058*/ 	.word	0x00000008
.L_17:


//--------------------- .nv.callgraph             --------------------------
	.section	.nv.callgraph,"",@"SHT_CUDA_CALLGRAPH"
	.align	4
	.sectionentsize	8
	.align		4
        /*0000*/ 	.word	0x00000000
	.align		4
        /*0004*/ 	.word	0xffffffff
	.align		4
        /*0008*/ 	.word	0x00000000
	.align		4
        /*000c*/ 	.word	0xfffffffe
	.align		4
        /*0010*/ 	.word	0x00000000
	.align		4
        /*0014*/ 	.word	0xfffffffd
	.align		4
        /*0018*/ 	.word	0x00000000
	.align		4
        /*001c*/ 	.word	0xfffffffc


//--------------------- .text.test                --------------------------
	.section	.text.test,"ax",@progbits
	.align	128
.text.test:
        .type           test,@function
        .size           test,(.L_x_1 - test)
        .other          test,@"STO_CUDA_ENTRY STV_DEFAULT"
test:
[----:B------:R-:W0:Y:S01]  /*0000*/  S2R R0, SR_TID.X ;  /* 0x0000000000007919 */ /* 0x000e220000002100 */
[----:B------:R-:W0:Y:S01]  /*0010*/  S2UR UR4, SR_CTAID.X ;  /* 0x00000000000479c3 */ /* 0x000e220000002500 */
[----:B------:R-:W1:Y:S07]  /*0020*/  LDCU UR5, c[0x0][0x388] ;  /* 0x00007100ff0577ac */ /* 0x000e6e0008000800 */
[----:B------:R-:W0:Y:S02]  /*0030*/  LDC R3, c[0x0][0x360] ;  /* 0x0000d800ff037b82 */ /* 0x000e240000000800 */
[----:B0-----:R-:W-:-:S05]  /*0040*/  IMAD R3, R3, UR4, R0 ;  /* 0x0000000403037c24 */ /* 0x001fca000f8e0200 */
[----:B-1----:R-:W-:-:S13]  /*0050*/  ISETP.GE.AND P0, PT, R3, UR5, PT ;  /* 0x0000000503007c0c */ /* 0x002fda000bf06270 */
[----:B------:R-:W-:Y:S05]  /*0060*/  @P0 EXIT ;  /* 0x000000000000094d */ /* 0x000fea0003800000 */
[----:B------:R-:W0:Y:S01]  /*0070*/  LDC.64 R0, c[0x0][0x380] ;  /* 0x0000e000ff007b82 */ /* 0x000e220000000a00 */
[----:B------:R-:W1:Y:S01]  /*0080*/  LDCU.64 UR4, c[0x0][0x358] ;  /* 0x00006b00ff0477ac */ /* 0x000e620008000a00 */
[C---:B------:R-:W-:Y:S01]  /*0090*/  IADD3 R5, PT, PT, R3.reuse, 0x1, RZ ;  /* 0x0000000103057810 */ /* 0x040fe20007ffe0ff */
[----:B0-----:R-:W-:-:S05]  /*00a0*/  IMAD.WIDE R0, R3, 0x4, R0 ;  /* 0x0000000403007825 */ /* 0x001fca00078e0200 */
[----:B-1----:R-:W-:Y:S01]  /*00b0*/  STG.E desc[UR4][R0.64], R5 ;  /* 0x0000000500007986 */ /* 0x002fe2000c101904 */
[----:B------:R-:W-:Y:S05]  /*00c0*/  EXIT ;  /* 0x000000000000794d */ /* 0x000fea0003800000 */
.L_x_0:
[----:B------:R-:W-:-:S00]  /*00d0*/  BRA `(.L_x_0) ;  /* 0xfffffffc00fc7947 */ /* 0x000fc0000383ffff */
[----:B------:R-:W-:-:S00]  /*00e0*/  NOP ;  /* 0x0000000000007918 */ /* 0x000fc00000000000 */
        /* <DEDUP_REMOVED lines=9> */
.L_x_1:


//--------------------- .nv.shared.reserved.0     --------------------------
	.section	.nv.shared.reserved.0,"aw",@nobits
	.weak		__nv_reservedSMEM_offset_0_alias
	.size		__nv_reservedSMEM_offset_0_alias, 0, 64
	.other		__nv_reservedSMEM_offset_0_alias,@"STO_CUDA_RESERVED_SHARED STV_DEFAULT"
__nv_reservedSMEM_offset_0_alias:
	.zero		0
	.zero		64


//--------------------- .nv.local.test            --------------------------
	.section	.nv.local.test,"aw",@nobits
	.sectionflags	@""
	.align	4
.nv.local.test:
	.zero		4


//--------------------- .nv.constant0.test        --------------------------
	.section	.nv.constant0.test,"a",@progbits
	.sectionflags	@""
	.align	4
.nv.constant0.test:
	.zero		908


//--------------------- SYMBOLS --------------------------

	.type		.nv.reservedSmem.offset0,@object
	.size		.nv.reservedSmem.offset0,0x4
